//
// Generated by NVIDIA NVVM Compiler
//
// Compiler Build ID: CL-36424714
// Cuda compilation tools, release 13.0, V13.0.88
// Based on NVVM 20.0.0
//

.version 9.0
.target sm_100
.address_size 64

	// .globl	_Z3addPKiS0_Pi

.visible .entry _Z3addPKiS0_Pi(
	.param .u64 .ptr .align 1 _Z3addPKiS0_Pi_param_0,
	.param .u64 .ptr .align 1 _Z3addPKiS0_Pi_param_1,
	.param .u64 .ptr .align 1 _Z3addPKiS0_Pi_param_2
)
{
	.reg .pred 	%p<2>;
	.reg .b32 	%r<8>;
	.reg .b64 	%rd<11>;

	ld.param.u64 	%rd1, [_Z3addPKiS0_Pi_param_0];
	ld.param.u64 	%rd2, [_Z3addPKiS0_Pi_param_1];
	ld.param.u64 	%rd3, [_Z3addPKiS0_Pi_param_2];
	mov.u32 	%r2, %ntid.x;
	mov.u32 	%r3, %ctaid.x;
	mov.u32 	%r4, %tid.x;
	mad.lo.s32 	%r1, %r2, %r3, %r4;
	setp.gt.u32 	%p1, %r1, 1023;
	@%p1 bra 	$L__BB0_2;
	cvta.to.global.u64 	%rd4, %rd1;
	cvta.to.global.u64 	%rd5, %rd2;
	cvta.to.global.u64 	%rd6, %rd3;
	mul.wide.u32 	%rd7, %r1, 4;
	add.s64 	%rd8, %rd4, %rd7;
	ld.global.u32 	%r5, [%rd8];
	add.s64 	%rd9, %rd5, %rd7;
	ld.global.u32 	%r6, [%rd9];
	add.s32 	%r7, %r6, %r5;
	add.s64 	%rd10, %rd6, %rd7;
	st.global.u32 	[%rd10], %r7;
$L__BB0_2:
	ret;

}


// ===== COMPILED SASS (sm_100) =====

	.target	sm_100

	.elftype	@"ET_EXEC"


//--------------------- .note.nv.tkinfo           --------------------------
	.section	.note.nv.tkinfo,"",@"SHT_NOTE"
	.sectionflags	@"SHF_NOTE_NV_TKINFO"
	.tkinfo
        /*0018*/ 	.word	0x00000002
        /*0030*/ 	.string	""
        /*0030*/ 	.string	"ptxas"
        /*0030*/ 	.string	"Cuda compilation tools, release 13.0, V13.0.88"
        /*0030*/ 	.string	"Build cuda_13.0.r13.0/compiler.36424714_0"
        /*0030*/ 	.string	"-arch sm_100 -m 64 "



//--------------------- .note.nv.cuinfo           --------------------------
	.section	.note.nv.cuinfo,"",@"SHT_NOTE"
	.sectionflags	@"SHF_NOTE_NV_CUINFO"
        /*0018*/ 	.short	0x0002
        /*001a*/ 	.short	0x0064
        /*001c*/ 	.short	0x0082
	.zero		2


//--------------------- .nv.info                  --------------------------
	.section	.nv.info,"",@"SHT_CUDA_INFO"
	.align	4


	//----- nvinfo : EIATTR_REGCOUNT
	.align		4
        /*0000*/ 	.byte	0x04, 0x2f
        /*0002*/ 	.short	(.L_1 - .L_0)
	.align		4
.L_0:
        /*0004*/ 	.word	index@(_Z3addPKiS0_Pi)
        /*0008*/ 	.word	0x0000000c


	//----- nvinfo : EIATTR_FRAME_SIZE
	.align		4
.L_1:
        /*000c*/ 	.byte	0x04, 0x11
        /*000e*/ 	.short	(.L_3 - .L_2)
	.align		4
.L_2:
        /*0010*/ 	.word	index@(_Z3addPKiS0_Pi)
        /*0014*/ 	.word	0x00000000


	//----- nvinfo : EIATTR_MIN_STACK_SIZE
	.align		4
.L_3:
        /*0018*/ 	.byte	0x04, 0x12
        /*001a*/ 	.short	(.L_5 - .L_4)
	.align		4
.L_4:
        /*001c*/ 	.word	index@(_Z3addPKiS0_Pi)
        /*0020*/ 	.word	0x00000000
.L_5:


//--------------------- .nv.compat                --------------------------
	.section	.nv.compat,"",@"SHT_CUDA_COMPAT_INFO"
	.align	4
        /*0000*/ 	.byte	0x02, 0x09, 0x00, 0x00, 0x02, 0x02, 0x01, 0x00, 0x02, 0x05, 0x05, 0x00, 0x03, 0x07, 0x01, 0x01
        /*0010*/ 	.byte	0x02, 0x03, 0x00, 0x00, 0x02, 0x06, 0x01, 0x00, 0x04, 0x0b, 0x08, 0x00, 0x09, 0x00, 0x00, 0x00
        /*0020*/ 	.byte	0x00, 0x00, 0x00, 0x00


//--------------------- .nv.info._Z3addPKiS0_Pi   --------------------------
	.section	.nv.info._Z3addPKiS0_Pi,"",@"SHT_CUDA_INFO"
	.sectionflags	@""
	.align	4


	//----- nvinfo : EIATTR_CUDA_API_VERSION
	.align		4
        /*0000*/ 	.byte	0x04, 0x37
        /*0002*/ 	.short	(.L_7 - .L_6)
.L_6:
        /*0004*/ 	.word	0x00000082


	//----- nvinfo : EIATTR_KPARAM_INFO
	.align		4
.L_7:
        /*0008*/ 	.byte	0x04, 0x17
        /*000a*/ 	.short	(.L_9 - .L_8)
.L_8:
        /*000c*/ 	.word	0x00000000
        /*0010*/ 	.short	0x0002
        /*0012*/ 	.short	0x0010
        /*0014*/ 	.byte	0x00, 0xf5, 0x21, 0x00


	//----- nvinfo : EIATTR_KPARAM_INFO
	.align		4
.L_9:
        /*0018*/ 	.byte	0x04, 0x17
        /*001a*/ 	.short	(.L_11 - .L_10)
.L_10:
        /*001c*/ 	.word	0x00000000
        /*0020*/ 	.short	0x0001
        /*0022*/ 	.short	0x0008
        /*0024*/ 	.byte	0x00, 0xf5, 0x21, 0x00


	//----- nvinfo : EIATTR_KPARAM_INFO
	.align		4
.L_11:
        /*0028*/ 	.byte	0x04, 0x17
        /*002a*/ 	.short	(.L_13 - .L_12)
.L_12:
        /*002c*/ 	.word	0x00000000
        /*0030*/ 	.short	0x0000
        /*0032*/ 	.short	0x0000
        /*0034*/ 	.byte	0x00, 0xf5, 0x21, 0x00


	//----- nvinfo : EIATTR_SPARSE_MMA_MASK
	.align		4
.L_13:
        /*0038*/ 	.byte	0x03, 0x50
        /*003a*/ 	.short	0x0000


	//----- nvinfo : EIATTR_MAXREG_COUNT
	.align		4
        /*003c*/ 	.byte	0x03, 0x1b
        /*003e*/ 	.short	0x00ff


	//----- nvinfo : EIATTR_MERCURY_ISA_VERSION
	.align		4
        /*0040*/ 	.byte	0x03, 0x5f
        /*0042*/ 	.short	0x0101


	//----- nvinfo : EIATTR_VRC_CTA_INIT_COUNT
	.align		4
        /*0044*/ 	.byte	0x02, 0x4a
	.zero		1
	.zero		1


	//----- nvinfo : EIATTR_EXIT_INSTR_OFFSETS
	.align		4
        /*0048*/ 	.byte	0x04, 0x1c
        /*004a*/ 	.short	(.L_15 - .L_14)


	//   ....[0]....
.L_14:
        /*004c*/ 	.word	0x00000060


	//   ....[1]....
        /*0050*/ 	.word	0x00000120


	//----- nvinfo : EIATTR_CBANK_PARAM_SIZE
	.align		4
.L_15:
        /*0054*/ 	.byte	0x03, 0x19
        /*0056*/ 	.short	0x0018


	//----- nvinfo : EIATTR_PARAM_CBANK
	.align		4
        /*0058*/ 	.byte	0x04, 0x0a
        /*005a*/ 	.short	(.L_17 - .L_16)
	.align		4
.L_16:
        /*005c*/ 	.word	index@(.nv.constant0._Z3addPKiS0_Pi)
        /*0060*/ 	.short	0x0380
        /*0062*/ 	.short	0x0018


	//----- nvinfo : EIATTR_SW_WAR
	.align		4
.L_17:
        /*0064*/ 	.byte	0x04, 0x36
        /*0066*/ 	.short	(.L_19 - .L_18)
.L_18:
        /*0068*/ 	.word	0x00000008
.L_19:


//--------------------- .nv.callgraph             --------------------------
	.section	.nv.callgraph,"",@"SHT_CUDA_CALLGRAPH"
	.align	4
	.sectionentsize	8
	.align		4
        /*0000*/ 	.word	0x00000000
	.align		4
        /*0004*/ 	.word	0xffffffff
	.align		4
        /*0008*/ 	.word	0x00000000
	.align		4
        /*000c*/ 	.word	0xfffffffe
	.align		4
        /*0010*/ 	.word	0x00000000
	.align		4
        /*0014*/ 	.word	0xfffffffd
	.align		4
        /*0018*/ 	.word	0x00000000
	.align		4
        /*001c*/ 	.word	0xfffffffc


//--------------------- .text._Z3addPKiS0_Pi      --------------------------
	.section	.text._Z3addPKiS0_Pi,"ax",@progbits
	.align	128
        .global         _Z3addPKiS0_Pi
        .type           _Z3addPKiS0_Pi,@function
        .size           _Z3addPKiS0_Pi,(.L_x_1 - _Z3addPKiS0_Pi)
        .other          _Z3addPKiS0_Pi,@"STO_CUDA_ENTRY STV_DEFAULT"
_Z3addPKiS0_Pi:
.text._Z3addPKiS0_Pi:
[----:B------:R-:W-:Y:S01]  /*0000*/  LDC R1, c[0x0][0x37c] ;  /* 0x0000df00ff017b82 */ /* 0x000fe20000000800 */
[----:B------:R-:W0:Y:S01]  /*0010*/  S2R R9, SR_CTAID.X ;  /* 0x0000000000097919 */ /* 0x000e220000002500 */
[----:B------:R-:W0:Y:S01]  /*0020*/  LDCU UR4, c[0x0][0x360] ;  /* 0x00006c00ff0477ac */ /* 0x000e220008000800 */
[----:B------:R-:W0:Y:S02]  /*0030*/  S2R R0, SR_TID.X ;  /* 0x0000000000007919 */ /* 0x000e240000002100 */
[----:B0-----:R-:W-:-:S05]  /*0040*/  IMAD R9, R9, UR4, R0 ;  /* 0x0000000409097c24 */ /* 0x001fca000f8e0200 */
[----:B------:R-:W-:-:S13]  /*0050*/  ISETP.GT.U32.AND P0, PT, R9, 0x3ff, PT ;  /* 0x000003ff0900780c */ /* 0x000fda0003f04070 */
[----:B------:R-:W-:Y:S05]  /*0060*/  @P0 EXIT ;  /* 0x000000000000094d */ /* 0x000fea0003800000 */
[----:B------:R-:W0:Y:S01]  /*0070*/  LDC.64 R2, c[0x0][0x380] ;  /* 0x0000e000ff027b82 */ /* 0x000e220000000a00 */
[----:B------:R-:W1:Y:S07]  /*0080*/  LDCU.64 UR4, c[0x0][0x358] ;  /* 0x00006b00ff0477ac */ /* 0x000e6e0008000a00 */
[----:B------:R-:W2:Y:S08]  /*0090*/  LDC.64 R4, c[0x0][0x388] ;  /* 0x0000e200ff047b82 */ /* 0x000eb00000000a00 */
[----:B------:R-:W3:Y:S01]  /*00a0*/  LDC.64 R6, c[0x0][0x390] ;  /* 0x0000e400ff067b82 */ /* 0x000ee20000000a00 */
[----:B0-----:R-:W-:-:S06]  /*00b0*/  IMAD.WIDE.U32 R2, R9, 0x4, R2 ;  /* 0x0000000409027825 */ /* 0x001fcc00078e0002 */
[----:B-1----:R-:W4:Y:S01]  /*00c0*/  LDG.E R2, desc[UR4][R2.64] ;  /* 0x0000000402027981 */ /* 0x002f22000c1e1900 */
[----:B--2---:R-:W-:-:S06]  /*00d0*/  IMAD.WIDE.U32 R4, R9, 0x4, R4 ;  /* 0x0000000409047825 */ /* 0x004fcc00078e0004 */
[----:B------:R-:W4:Y:S01]  /*00e0*/  LDG.E R5, desc[UR4][R4.64] ;  /* 0x0000000404057981 */ /* 0x000f22000c1e1900 */
[----:B---3--:R-:W-:Y:S01]  /*00f0*/  IMAD.WIDE.U32 R6, R9, 0x4, R6 ;  /* 0x0000000409067825 */ /* 0x008fe200078e0006 */
[----:B----4-:R-:W-:-:S05]  /*0100*/  IADD3 R9, PT, PT, R2, R5, RZ ;  /* 0x0000000502097210 */ /* 0x010fca0007ffe0ff */
[----:B------:R-:W-:Y:S01]  /*0110*/  STG.E desc[UR4][R6.64], R9 ;  /* 0x0000000906007986 */ /* 0x000fe2000c101904 */
[----:B------:R-:W-:Y:S05]  /*0120*/  EXIT ;  /* 0x000000000000794d */ /* 0x000fea0003800000 */
.L_x_0:
[----:B------:R-:W-:-:S00]  /*0130*/  BRA `(.L_x_0) ;  /* 0xfffffffc00fc7947 */ /* 0x000fc0000383ffff */
[----:B------:R-:W-:-:S00]  /*0140*/  NOP ;  /* 0x0000000000007918 */ /* 0x000fc00000000000 */
        /* <DEDUP_REMOVED lines=11> */
.L_x_1:


//--------------------- .nv.shared.reserved.0     --------------------------
	.section	.nv.shared.reserved.0,"aw",@nobits
	.weak		__nv_reservedSMEM_offset_0_alias
	.size		__nv_reservedSMEM_offset_0_alias, 0, 64
	.other		__nv_reservedSMEM_offset_0_alias,@"STO_CUDA_RESERVED_SHARED STV_DEFAULT"
__nv_reservedSMEM_offset_0_alias:
	.zero		0
	.zero		64


//--------------------- .nv.constant0._Z3addPKiS0_Pi --------------------------
	.section	.nv.constant0._Z3addPKiS0_Pi,"a",@progbits
	.sectionflags	@""
	.align	4
.nv.constant0._Z3addPKiS0_Pi:
	.zero		920


//--------------------- SYMBOLS --------------------------

	.type		.nv.reservedSmem.offset0,@object
	.size		.nv.reservedSmem.offset0,0x4
